//
// Generated by NVIDIA NVVM Compiler
//
// Compiler Build ID: CL-36424714
// Cuda compilation tools, release 13.0, V13.0.88
// Based on NVVM 20.0.0
//

.version 9.0
.target sm_100
.address_size 64

	// .globl	_Z2tdPiS_

.visible .entry _Z2tdPiS_(
	.param .u64 .ptr .align 1 _Z2tdPiS__param_0,
	.param .u64 .ptr .align 1 _Z2tdPiS__param_1
)
{
	.reg .pred 	%p<8>;
	.reg .b32 	%r<21>;
	.reg .b64 	%rd<13>;

	ld.param.u64 	%rd4, [_Z2tdPiS__param_0];
	ld.param.u64 	%rd5, [_Z2tdPiS__param_1];
	cvta.to.global.u64 	%rd1, %rd5;
	cvta.to.global.u64 	%rd2, %rd4;
	mov.u32 	%r9, %tid.x;
	mov.u32 	%r10, %ctaid.x;
	mov.u32 	%r11, %ntid.x;
	mad.lo.s32 	%r1, %r10, %r11, %r9;
	setp.lt.s32 	%p1, %r1, 0;
	@%p1 bra 	$L__BB0_5;
	mov.b32 	%r19, 0;
	mov.u32 	%r18, %r1;
$L__BB0_2:
	mul.wide.u32 	%rd6, %r18, 4;
	add.s64 	%rd7, %rd2, %rd6;
	ld.global.u32 	%r13, [%rd7];
	setp.ne.s32 	%p2, %r13, 0;
	@%p2 bra 	$L__BB0_4;
	mul.wide.u32 	%rd8, %r1, 4;
	add.s64 	%rd9, %rd1, %rd8;
	st.global.u32 	[%rd9], %r19;
	bra.uni 	$L__BB0_5;
$L__BB0_4:
	add.s32 	%r4, %r19, 1;
	add.s32 	%r18, %r18, -1;
	setp.ne.s32 	%p3, %r19, %r1;
	mov.u32 	%r19, %r4;
	@%p3 bra 	$L__BB0_2;
$L__BB0_5:
	bar.sync 	0;
	setp.gt.s32 	%p4, %r1, 63;
	@%p4 bra 	$L__BB0_11;
	sub.s32 	%r6, 64, %r1;
	mov.b32 	%r20, 0;
$L__BB0_7:
	add.s32 	%r15, %r20, %r1;
	mul.wide.s32 	%rd10, %r15, 4;
	add.s64 	%rd11, %rd2, %rd10;
	ld.global.u32 	%r16, [%rd11];
	setp.ne.s32 	%p5, %r16, 0;
	@%p5 bra 	$L__BB0_10;
	mul.wide.s32 	%rd12, %r1, 4;
	add.s64 	%rd3, %rd1, %rd12;
	ld.global.u32 	%r17, [%rd3];
	setp.le.s32 	%p7, %r17, %r20;
	@%p7 bra 	$L__BB0_11;
	st.global.u32 	[%rd3], %r20;
	bra.uni 	$L__BB0_11;
$L__BB0_10:
	add.s32 	%r20, %r20, 1;
	setp.ne.s32 	%p6, %r20, %r6;
	@%p6 bra 	$L__BB0_7;
$L__BB0_11:
	bar.sync 	0;
	ret;

}


// ===== COMPILED SASS (sm_100) =====

	.target	sm_100

	.elftype	@"ET_EXEC"


//--------------------- .note.nv.tkinfo           --------------------------
	.section	.note.nv.tkinfo,"",@"SHT_NOTE"
	.sectionflags	@"SHF_NOTE_NV_TKINFO"
	.tkinfo
        /*0018*/ 	.word	0x00000002
        /*0030*/ 	.string	""
        /*0030*/ 	.string	"ptxas"
        /*0030*/ 	.string	"Cuda compilation tools, release 13.0, V13.0.88"
        /*0030*/ 	.string	"Build cuda_13.0.r13.0/compiler.36424714_0"
        /*0030*/ 	.string	"-arch sm_100 -m 64 "



//--------------------- .note.nv.cuinfo           --------------------------
	.section	.note.nv.cuinfo,"",@"SHT_NOTE"
	.sectionflags	@"SHF_NOTE_NV_CUINFO"
        /*0018*/ 	.short	0x0002
        /*001a*/ 	.short	0x0064
        /*001c*/ 	.short	0x0082
	.zero		2


//--------------------- .nv.info                  --------------------------
	.section	.nv.info,"",@"SHT_CUDA_INFO"
	.align	4


	//----- nvinfo : EIATTR_REGCOUNT
	.align		4
        /*0000*/ 	.byte	0x04, 0x2f
        /*0002*/ 	.short	(.L_1 - .L_0)
	.align		4
.L_0:
        /*0004*/ 	.word	index@(_Z2tdPiS_)
        /*0008*/ 	.word	0x0000000c


	//----- nvinfo : EIATTR_FRAME_SIZE
	.align		4
.L_1:
        /*000c*/ 	.byte	0x04, 0x11
        /*000e*/ 	.short	(.L_3 - .L_2)
	.align		4
.L_2:
        /*0010*/ 	.word	index@(_Z2tdPiS_)
        /*0014*/ 	.word	0x00000000


	//----- nvinfo : EIATTR_MIN_STACK_SIZE
	.align		4
.L_3:
        /*0018*/ 	.byte	0x04, 0x12
        /*001a*/ 	.short	(.L_5 - .L_4)
	.align		4
.L_4:
        /*001c*/ 	.word	index@(_Z2tdPiS_)
        /*0020*/ 	.word	0x00000000
.L_5:


//--------------------- .nv.compat                --------------------------
	.section	.nv.compat,"",@"SHT_CUDA_COMPAT_INFO"
	.align	4
        /*0000*/ 	.byte	0x02, 0x09, 0x00, 0x00, 0x02, 0x02, 0x01, 0x00, 0x02, 0x05, 0x05, 0x00, 0x03, 0x07, 0x01, 0x01
        /*0010*/ 	.byte	0x02, 0x03, 0x00, 0x00, 0x02, 0x06, 0x01, 0x00, 0x04, 0x0b, 0x08, 0x00, 0x09, 0x00, 0x00, 0x00
        /*0020*/ 	.byte	0x00, 0x00, 0x00, 0x00


//--------------------- .nv.info._Z2tdPiS_        --------------------------
	.section	.nv.info._Z2tdPiS_,"",@"SHT_CUDA_INFO"
	.sectionflags	@""
	.align	4


	//----- nvinfo : EIATTR_CUDA_API_VERSION
	.align		4
        /*0000*/ 	.byte	0x04, 0x37
        /*0002*/ 	.short	(.L_7 - .L_6)
.L_6:
        /*0004*/ 	.word	0x00000082


	//----- nvinfo : EIATTR_KPARAM_INFO
	.align		4
.L_7:
        /*0008*/ 	.byte	0x04, 0x17
        /*000a*/ 	.short	(.L_9 - .L_8)
.L_8:
        /*000c*/ 	.word	0x00000000
        /*0010*/ 	.short	0x0001
        /*0012*/ 	.short	0x0008
        /*0014*/ 	.byte	0x00, 0xf5, 0x21, 0x00


	//----- nvinfo : EIATTR_KPARAM_INFO
	.align		4
.L_9:
        /*0018*/ 	.byte	0x04, 0x17
        /*001a*/ 	.short	(.L_11 - .L_10)
.L_10:
        /*001c*/ 	.word	0x00000000
        /*0020*/ 	.short	0x0000
        /*0022*/ 	.short	0x0000
        /*0024*/ 	.byte	0x00, 0xf5, 0x21, 0x00


	//----- nvinfo : EIATTR_SPARSE_MMA_MASK
	.align		4
.L_11:
        /*0028*/ 	.byte	0x03, 0x50
        /*002a*/ 	.short	0x0000


	//----- nvinfo : EIATTR_MAXREG_COUNT
	.align		4
        /*002c*/ 	.byte	0x03, 0x1b
        /*002e*/ 	.short	0x00ff


	//----- nvinfo : EIATTR_NUM_BARRIERS
	.align		4
        /*0030*/ 	.byte	0x02, 0x4c
        /*0032*/ 	.byte	0x01
	.zero		1


	//----- nvinfo : EIATTR_MERCURY_ISA_VERSION
	.align		4
        /*0034*/ 	.byte	0x03, 0x5f
        /*0036*/ 	.short	0x0101


	//----- nvinfo : EIATTR_VRC_CTA_INIT_COUNT
	.align		4
        /*0038*/ 	.byte	0x02, 0x4a
	.zero		1
	.zero		1


	//----- nvinfo : EIATTR_EXIT_INSTR_OFFSETS
	.align		4
        /*003c*/ 	.byte	0x04, 0x1c
        /*003e*/ 	.short	(.L_13 - .L_12)


	//   ....[0]....
.L_12:
        /*0040*/ 	.word	0x00000300


	//----- nvinfo : EIATTR_CRS_STACK_SIZE
	.align		4
.L_13:
        /*0044*/ 	.byte	0x04, 0x1e
        /*0046*/ 	.short	(.L_15 - .L_14)
.L_14:
        /*0048*/ 	.word	0x00000000


	//----- nvinfo : EIATTR_CBANK_PARAM_SIZE
	.align		4
.L_15:
        /*004c*/ 	.byte	0x03, 0x19
        /*004e*/ 	.short	0x0010


	//----- nvinfo : EIATTR_PARAM_CBANK
	.align		4
        /*0050*/ 	.byte	0x04, 0x0a
        /*0052*/ 	.short	(.L_17 - .L_16)
	.align		4
.L_16:
        /*0054*/ 	.word	index@(.nv.constant0._Z2tdPiS_)
        /*0058*/ 	.short	0x0380
        /*005a*/ 	.short	0x0010


	//----- nvinfo : EIATTR_SW_WAR
	.align		4
.L_17:
        /*005c*/ 	.byte	0x04, 0x36
        /*005e*/ 	.short	(.L_19 - .L_18)
.L_18:
        /*0060*/ 	.word	0x00000008
.L_19:


//--------------------- .nv.callgraph             --------------------------
	.section	.nv.callgraph,"",@"SHT_CUDA_CALLGRAPH"
	.align	4
	.sectionentsize	8
	.align		4
        /*0000*/ 	.word	0x00000000
	.align		4
        /*0004*/ 	.word	0xffffffff
	.align		4
        /*0008*/ 	.word	0x00000000
	.align		4
        /*000c*/ 	.word	0xfffffffe
	.align		4
        /*0010*/ 	.word	0x00000000
	.align		4
        /*0014*/ 	.word	0xfffffffd
	.align		4
        /*0018*/ 	.word	0x00000000
	.align		4
        /*001c*/ 	.word	0xfffffffc


//--------------------- .text._Z2tdPiS_           --------------------------
	.section	.text._Z2tdPiS_,"ax",@progbits
	.align	128
        .global         _Z2tdPiS_
        .type           _Z2tdPiS_,@function
        .size           _Z2tdPiS_,(.L_x_9 - _Z2tdPiS_)
        .other          _Z2tdPiS_,@"STO_CUDA_ENTRY STV_DEFAULT"
_Z2tdPiS_:
.text._Z2tdPiS_:
[----:B------:R-:W-:Y:S01]  /*0000*/  LDC R1, c[0x0][0x37c] ;  /* 0x0000df00ff017b82 */ /* 0x000fe20000000800 */
[----:B------:R-:W0:Y:S07]  /*0010*/  S2R R7, SR_TID.X ;  /* 0x0000000000077919 */ /* 0x000e2e0000002100 */
[----:B------:R-:W0:Y:S01]  /*0020*/  S2UR UR6, SR_CTAID.X ;  /* 0x00000000000679c3 */ /* 0x000e220000002500 */
[----:B------:R-:W1:Y:S01]  /*0030*/  LDCU.64 UR4, c[0x0][0x358] ;  /* 0x00006b00ff0477ac */ /* 0x000e620008000a00 */
[----:B------:R-:W-:Y:S06]  /*0040*/  BSSY.RECONVERGENT B0, `(.L_x_0) ;  /* 0x0000014000007945 */ /* 0x000fec0003800200 */
[----:B------:R-:W0:Y:S02]  /*0050*/  LDC R0, c[0x0][0x360] ;  /* 0x0000d800ff007b82 */ /* 0x000e240000000800 */
[----:B0-----:R-:W-:-:S05]  /*0060*/  IMAD R7, R0, UR6, R7 ;  /* 0x0000000600077c24 */ /* 0x001fca000f8e0207 */
[----:B------:R-:W-:-:S13]  /*0070*/  ISETP.GE.AND P0, PT, R7, RZ, PT ;  /* 0x000000ff0700720c */ /* 0x000fda0003f06270 */
[----:B-1----:R-:W-:Y:S05]  /*0080*/  @!P0 BRA `(.L_x_1) ;  /* 0x00000000003c8947 */ /* 0x002fea0003800000 */
[----:B------:R-:W0:Y:S01]  /*0090*/  LDC.64 R4, c[0x0][0x380] ;  /* 0x0000e000ff047b82 */ /* 0x000e220000000a00 */
[----:B------:R-:W-:Y:S02]  /*00a0*/  IMAD.MOV.U32 R0, RZ, RZ, RZ ;  /* 0x000000ffff007224 */ /* 0x000fe400078e00ff */
[----:B------:R-:W-:-:S07]  /*00b0*/  IMAD.MOV.U32 R9, RZ, RZ, R7 ;  /* 0x000000ffff097224 */ /* 0x000fce00078e0007 */
.L_x_3:
[----:B0-----:R-:W-:-:S06]  /*00c0*/  IMAD.WIDE.U32 R2, R9, 0x4, R4 ;  /* 0x0000000409027825 */ /* 0x001fcc00078e0004 */
[----:B------:R-:W2:Y:S02]  /*00d0*/  LDG.E R2, desc[UR4][R2.64] ;  /* 0x0000000402027981 */ /* 0x000ea4000c1e1900 */
[----:B--2---:R-:W-:-:S13]  /*00e0*/  ISETP.NE.AND P0, PT, R2, RZ, PT ;  /* 0x000000ff0200720c */ /* 0x004fda0003f05270 */
[----:B------:R-:W-:Y:S05]  /*00f0*/  @!P0 BRA `(.L_x_2) ;  /* 0x0000000000148947 */ /* 0x000fea0003800000 */
[C---:B------:R-:W-:Y:S01]  /*0100*/  ISETP.NE.AND P0, PT, R0.reuse, R7, PT ;  /* 0x000000070000720c */ /* 0x040fe20003f05270 */
[----:B------:R-:W-:Y:S01]  /*0110*/  VIADD R9, R9, 0xffffffff ;  /* 0xffffffff09097836 */ /* 0x000fe20000000000 */
[----:B------:R-:W-:-:S11]  /*0120*/  IADD3 R0, PT, PT, R0, 0x1, RZ ;  /* 0x0000000100007810 */ /* 0x000fd60007ffe0ff */
[----:B------:R-:W-:Y:S05]  /*0130*/  @P0 BRA `(.L_x_3) ;  /* 0xfffffffc00e00947 */ /* 0x000fea000383ffff */
[----:B------:R-:W-:Y:S05]  /*0140*/  BRA `(.L_x_1) ;  /* 0x00000000000c7947 */ /* 0x000fea0003800000 */
.L_x_2:
[----:B------:R-:W0:Y:S02]  /*0150*/  LDC.64 R2, c[0x0][0x388] ;  /* 0x0000e200ff027b82 */ /* 0x000e240000000a00 */
[----:B0-----:R-:W-:-:S05]  /*0160*/  IMAD.WIDE.U32 R2, R7, 0x4, R2 ;  /* 0x0000000407027825 */ /* 0x001fca00078e0002 */
[----:B------:R0:W-:Y:S02]  /*0170*/  STG.E desc[UR4][R2.64], R0 ;  /* 0x0000000002007986 */ /* 0x0001e4000c101904 */
.L_x_1:
[----:B------:R-:W-:Y:S05]  /*0180*/  BSYNC.RECONVERGENT B0 ;  /* 0x0000000000007941 */ /* 0x000fea0003800200 */
.L_x_0:
[----:B------:R-:W-:Y:S01]  /*0190*/  BAR.SYNC.DEFER_BLOCKING 0x0 ;  /* 0x0000000000007b1d */ /* 0x000fe20000010000 */
[----:B------:R-:W-:-:S05]  /*01a0*/  ISETP.GT.AND P0, PT, R7, 0x3f, PT ;  /* 0x0000003f0700780c */ /* 0x000fca0003f04270 */
[----:B------:R-:W-:Y:S08]  /*01b0*/  BSSY.RECONVERGENT B0, `(.L_x_4) ;  /* 0x0000013000007945 */ /* 0x000ff00003800200 */
[----:B------:R-:W-:Y:S05]  /*01c0*/  @P0 BRA `(.L_x_5) ;  /* 0x0000000000440947 */ /* 0x000fea0003800000 */
[----:B------:R-:W1:Y:S01]  /*01d0*/  LDC.64 R4, c[0x0][0x380] ;  /* 0x0000e000ff047b82 */ /* 0x000e620000000a00 */
[----:B------:R-:W-:Y:S01]  /*01e0*/  HFMA2 R9, -RZ, RZ, 0, 0 ;  /* 0x00000000ff097431 */ /* 0x000fe200000001ff */
[----:B0-----:R-:W-:-:S07]  /*01f0*/  IADD3 R0, PT, PT, -R7, 0x40, RZ ;  /* 0x0000004007007810 */ /* 0x001fce0007ffe1ff */
.L_x_7:
[----:B------:R-:W-:-:S04]  /*0200*/  IMAD.IADD R3, R7, 0x1, R9 ;  /* 0x0000000107037824 */ /* 0x000fc800078e0209 */
[----:B-1----:R-:W-:-:S06]  /*0210*/  IMAD.WIDE R2, R3, 0x4, R4 ;  /* 0x0000000403027825 */ /* 0x002fcc00078e0204 */
[----:B------:R-:W2:Y:S02]  /*0220*/  LDG.E R2, desc[UR4][R2.64] ;  /* 0x0000000402027981 */ /* 0x000ea4000c1e1900 */
[----:B--2---:R-:W-:-:S13]  /*0230*/  ISETP.NE.AND P0, PT, R2, RZ, PT ;  /* 0x000000ff0200720c */ /* 0x004fda0003f05270 */
[----:B------:R-:W-:Y:S05]  /*0240*/  @!P0 BRA `(.L_x_6) ;  /* 0x0000000000108947 */ /* 0x000fea0003800000 */
[----:B------:R-:W-:-:S04]  /*0250*/  IADD3 R9, PT, PT, R9, 0x1, RZ ;  /* 0x0000000109097810 */ /* 0x000fc80007ffe0ff */
[----:B------:R-:W-:-:S13]  /*0260*/  ISETP.NE.AND P0, PT, R9, R0, PT ;  /* 0x000000000900720c */ /* 0x000fda0003f05270 */
[----:B------:R-:W-:Y:S05]  /*0270*/  @P0 BRA `(.L_x_7) ;  /* 0xfffffffc00e00947 */ /* 0x000fea000383ffff */
[----:B------:R-:W-:Y:S05]  /*0280*/  BRA `(.L_x_5) ;  /* 0x0000000000147947 */ /* 0x000fea0003800000 */
.L_x_6:
[----:B------:R-:W0:Y:S02]  /*0290*/  LDC.64 R2, c[0x0][0x388] ;  /* 0x0000e200ff027b82 */ /* 0x000e240000000a00 */
[----:B0-----:R-:W-:-:S05]  /*02a0*/  IMAD.WIDE R2, R7, 0x4, R2 ;  /* 0x0000000407027825 */ /* 0x001fca00078e0202 */
[----:B------:R-:W2:Y:S02]  /*02b0*/  LDG.E R0, desc[UR4][R2.64] ;  /* 0x0000000402007981 */ /* 0x000ea4000c1e1900 */
[----:B--2---:R-:W-:-:S13]  /*02c0*/  ISETP.GT.AND P0, PT, R0, R9, PT ;  /* 0x000000090000720c */ /* 0x004fda0003f04270 */
[----:B------:R1:W-:Y:S02]  /*02d0*/  @P0 STG.E desc[UR4][R2.64], R9 ;  /* 0x0000000902000986 */ /* 0x0003e4000c101904 */
.L_x_5:
[----:B------:R-:W-:Y:S05]  /*02e0*/  BSYNC.RECONVERGENT B0 ;  /* 0x0000000000007941 */ /* 0x000fea0003800200 */
.L_x_4:
[----:B------:R-:W-:Y:S06]  /*02f0*/  BAR.SYNC.DEFER_BLOCKING 0x0 ;  /* 0x0000000000007b1d */ /* 0x000fec0000010000 */
[----:B------:R-:W-:Y:S05]  /*0300*/  EXIT ;  /* 0x000000000000794d */ /* 0x000fea0003800000 */
.L_x_8:
[----:B------:R-:W-:-:S00]  /*0310*/  BRA `(.L_x_8) ;  /* 0xfffffffc00fc7947 */ /* 0x000fc0000383ffff */
[----:B------:R-:W-:-:S00]  /*0320*/  NOP ;  /* 0x0000000000007918 */ /* 0x000fc00000000000 */
        /* <DEDUP_REMOVED lines=13> */
.L_x_9:


//--------------------- .nv.shared.reserved.0     --------------------------
	.section	.nv.shared.reserved.0,"aw",@nobits
	.weak		__nv_reservedSMEM_offset_0_alias
	.size		__nv_reservedSMEM_offset_0_alias, 0, 64
	.other		__nv_reservedSMEM_offset_0_alias,@"STO_CUDA_RESERVED_SHARED STV_DEFAULT"
__nv_reservedSMEM_offset_0_alias:
	.zero		0
	.zero		64


//--------------------- .nv.constant0._Z2tdPiS_   --------------------------
	.section	.nv.constant0._Z2tdPiS_,"a",@progbits
	.sectionflags	@""
	.align	4
.nv.constant0._Z2tdPiS_:
	.zero		912


//--------------------- SYMBOLS --------------------------

	.type		.nv.reservedSmem.offset0,@object
	.size		.nv.reservedSmem.offset0,0x4
